//
// Generated by NVIDIA NVVM Compiler
//
// Compiler Build ID: CL-36424714
// Cuda compilation tools, release 13.0, V13.0.88
// Based on NVVM 20.0.0
//

.version 9.0
.target sm_100
.address_size 64

	// .globl	_Z10reduceShflPKfPfi
// _ZZ12reduceSharedPKfPfiE5sdata has been demoted

.visible .entry _Z10reduceShflPKfPfi(
	.param .u64 .ptr .align 1 _Z10reduceShflPKfPfi_param_0,
	.param .u64 .ptr .align 1 _Z10reduceShflPKfPfi_param_1,
	.param .u32 _Z10reduceShflPKfPfi_param_2
)
{
	.reg .pred 	%p<2>;
	.reg .b32 	%r<4>;
	.reg .b64 	%rd<5>;

	ld.param.u64 	%rd1, [_Z10reduceShflPKfPfi_param_1];
	mov.u32 	%r1, %tid.x;
	setp.ne.s32 	%p1, %r1, 0;
	@%p1 bra 	$L__BB0_2;
	cvta.to.global.u64 	%rd2, %rd1;
	mov.u32 	%r2, %ctaid.x;
	mul.wide.u32 	%rd3, %r2, 4;
	add.s64 	%rd4, %rd2, %rd3;
	mov.b32 	%r3, 0;
	st.global.u32 	[%rd4], %r3;
$L__BB0_2:
	ret;

}
	// .globl	_Z12reduceSharedPKfPfi
.visible .entry _Z12reduceSharedPKfPfi(
	.param .u64 .ptr .align 1 _Z12reduceSharedPKfPfi_param_0,
	.param .u64 .ptr .align 1 _Z12reduceSharedPKfPfi_param_1,
	.param .u32 _Z12reduceSharedPKfPfi_param_2
)
{
	.reg .pred 	%p<6>;
	.reg .b32 	%r<14>;
	.reg .b32 	%f<9>;
	.reg .b64 	%rd<9>;
	// demoted variable
	.shared .align 4 .b8 _ZZ12reduceSharedPKfPfiE5sdata[1024];
	ld.param.u64 	%rd1, [_Z12reduceSharedPKfPfi_param_0];
	ld.param.u64 	%rd2, [_Z12reduceSharedPKfPfi_param_1];
	ld.param.u32 	%r8, [_Z12reduceSharedPKfPfi_param_2];
	mov.u32 	%r1, %tid.x;
	mov.u32 	%r2, %ctaid.x;
	mov.u32 	%r13, %ntid.x;
	mad.lo.s32 	%r4, %r2, %r13, %r1;
	setp.ge.s32 	%p1, %r4, %r8;
	mov.f32 	%f8, 0f00000000;
	@%p1 bra 	$L__BB1_2;
	cvta.to.global.u64 	%rd3, %rd1;
	mul.wide.s32 	%rd4, %r4, 4;
	add.s64 	%rd5, %rd3, %rd4;
	ld.global.f32 	%f8, [%rd5];
$L__BB1_2:
	shl.b32 	%r9, %r1, 2;
	mov.u32 	%r10, _ZZ12reduceSharedPKfPfiE5sdata;
	add.s32 	%r5, %r10, %r9;
	st.shared.f32 	[%r5], %f8;
	bar.sync 	0;
	setp.lt.u32 	%p2, %r13, 2;
	@%p2 bra 	$L__BB1_6;
$L__BB1_3:
	shr.u32 	%r7, %r13, 1;
	setp.ge.u32 	%p3, %r1, %r7;
	@%p3 bra 	$L__BB1_5;
	shl.b32 	%r11, %r7, 2;
	add.s32 	%r12, %r5, %r11;
	ld.shared.f32 	%f4, [%r12];
	ld.shared.f32 	%f5, [%r5];
	add.f32 	%f6, %f4, %f5;
	st.shared.f32 	[%r5], %f6;
$L__BB1_5:
	bar.sync 	0;
	setp.gt.u32 	%p4, %r13, 3;
	mov.u32 	%r13, %r7;
	@%p4 bra 	$L__BB1_3;
$L__BB1_6:
	setp.ne.s32 	%p5, %r1, 0;
	@%p5 bra 	$L__BB1_8;
	ld.shared.f32 	%f7, [_ZZ12reduceSharedPKfPfiE5sdata];
	cvta.to.global.u64 	%rd6, %rd2;
	mul.wide.u32 	%rd7, %r2, 4;
	add.s64 	%rd8, %rd6, %rd7;
	st.global.f32 	[%rd8], %f7;
$L__BB1_8:
	ret;

}


// ===== COMPILED SASS (sm_100) =====

	.target	sm_100

	.elftype	@"ET_EXEC"


//--------------------- .note.nv.tkinfo           --------------------------
	.section	.note.nv.tkinfo,"",@"SHT_NOTE"
	.sectionflags	@"SHF_NOTE_NV_TKINFO"
	.tkinfo
        /*0018*/ 	.word	0x00000002
        /*0030*/ 	.string	""
        /*0030*/ 	.string	"ptxas"
        /*0030*/ 	.string	"Cuda compilation tools, release 13.0, V13.0.88"
        /*0030*/ 	.string	"Build cuda_13.0.r13.0/compiler.36424714_0"
        /*0030*/ 	.string	"-arch sm_100 -m 64 "



//--------------------- .note.nv.cuinfo           --------------------------
	.section	.note.nv.cuinfo,"",@"SHT_NOTE"
	.sectionflags	@"SHF_NOTE_NV_CUINFO"
        /*0018*/ 	.short	0x0002
        /*001a*/ 	.short	0x0064
        /*001c*/ 	.short	0x0082
	.zero		2


//--------------------- .nv.info                  --------------------------
	.section	.nv.info,"",@"SHT_CUDA_INFO"
	.align	4


	//----- nvinfo : EIATTR_REGCOUNT
	.align		4
        /*0000*/ 	.byte	0x04, 0x2f
        /*0002*/ 	.short	(.L_1 - .L_0)
	.align		4
.L_0:
        /*0004*/ 	.word	index@(_Z10reduceShflPKfPfi)
        /*0008*/ 	.word	0x00000008


	//----- nvinfo : EIATTR_FRAME_SIZE
	.align		4
.L_1:
        /*000c*/ 	.byte	0x04, 0x11
        /*000e*/ 	.short	(.L_3 - .L_2)
	.align		4
.L_2:
        /*0010*/ 	.word	index@(_Z10reduceShflPKfPfi)
        /*0014*/ 	.word	0x00000000


	//----- nvinfo : EIATTR_REGCOUNT
	.align		4
.L_3:
        /*0018*/ 	.byte	0x04, 0x2f
        /*001a*/ 	.short	(.L_5 - .L_4)
	.align		4
.L_4:
        /*001c*/ 	.word	index@(_Z12reduceSharedPKfPfi)
        /*0020*/ 	.word	0x0000000b


	//----- nvinfo : EIATTR_FRAME_SIZE
	.align		4
.L_5:
        /*0024*/ 	.byte	0x04, 0x11
        /*0026*/ 	.short	(.L_7 - .L_6)
	.align		4
.L_6:
        /*0028*/ 	.word	index@(_Z12reduceSharedPKfPfi)
        /*002c*/ 	.word	0x00000000


	//----- nvinfo : EIATTR_MIN_STACK_SIZE
	.align		4
.L_7:
        /*0030*/ 	.byte	0x04, 0x12
        /*0032*/ 	.short	(.L_9 - .L_8)
	.align		4
.L_8:
        /*0034*/ 	.word	index@(_Z12reduceSharedPKfPfi)
        /*0038*/ 	.word	0x00000000


	//----- nvinfo : EIATTR_MIN_STACK_SIZE
	.align		4
.L_9:
        /*003c*/ 	.byte	0x04, 0x12
        /*003e*/ 	.short	(.L_11 - .L_10)
	.align		4
.L_10:
        /*0040*/ 	.word	index@(_Z10reduceShflPKfPfi)
        /*0044*/ 	.word	0x00000000
.L_11:


//--------------------- .nv.compat                --------------------------
	.section	.nv.compat,"",@"SHT_CUDA_COMPAT_INFO"
	.align	4
        /*0000*/ 	.byte	0x02, 0x09, 0x00, 0x00, 0x02, 0x02, 0x01, 0x00, 0x02, 0x05, 0x05, 0x00, 0x03, 0x07, 0x01, 0x01
        /*0010*/ 	.byte	0x02, 0x03, 0x00, 0x00, 0x02, 0x06, 0x01, 0x00, 0x04, 0x0b, 0x08, 0x00, 0x09, 0x00, 0x00, 0x00
        /*0020*/ 	.byte	0x00, 0x00, 0x00, 0x00


//--------------------- .nv.info._Z12reduceSharedPKfPfi --------------------------
	.section	.nv.info._Z12reduceSharedPKfPfi,"",@"SHT_CUDA_INFO"
	.sectionflags	@""
	.align	4


	//----- nvinfo : EIATTR_CUDA_API_VERSION
	.align		4
        /*0000*/ 	.byte	0x04, 0x37
        /*0002*/ 	.short	(.L_13 - .L_12)
.L_12:
        /*0004*/ 	.word	0x00000082


	//----- nvinfo : EIATTR_KPARAM_INFO
	.align		4
.L_13:
        /*0008*/ 	.byte	0x04, 0x17
        /*000a*/ 	.short	(.L_15 - .L_14)
.L_14:
        /*000c*/ 	.word	0x00000000
        /*0010*/ 	.short	0x0002
        /*0012*/ 	.short	0x0010
        /*0014*/ 	.byte	0x00, 0xf0, 0x11, 0x00


	//----- nvinfo : EIATTR_KPARAM_INFO
	.align		4
.L_15:
        /*0018*/ 	.byte	0x04, 0x17
        /*001a*/ 	.short	(.L_17 - .L_16)
.L_16:
        /*001c*/ 	.word	0x00000000
        /*0020*/ 	.short	0x0001
        /*0022*/ 	.short	0x0008
        /*0024*/ 	.byte	0x00, 0xf5, 0x21, 0x00


	//----- nvinfo : EIATTR_KPARAM_INFO
	.align		4
.L_17:
        /*0028*/ 	.byte	0x04, 0x17
        /*002a*/ 	.short	(.L_19 - .L_18)
.L_18:
        /*002c*/ 	.word	0x00000000
        /*0030*/ 	.short	0x0000
        /*0032*/ 	.short	0x0000
        /*0034*/ 	.byte	0x00, 0xf5, 0x21, 0x00


	//----- nvinfo : EIATTR_SPARSE_MMA_MASK
	.align		4
.L_19:
        /*0038*/ 	.byte	0x03, 0x50
        /*003a*/ 	.short	0x0000


	//----- nvinfo : EIATTR_MAXREG_COUNT
	.align		4
        /*003c*/ 	.byte	0x03, 0x1b
        /*003e*/ 	.short	0x00ff


	//----- nvinfo : EIATTR_NUM_BARRIERS
	.align		4
        /*0040*/ 	.byte	0x02, 0x4c
        /*0042*/ 	.byte	0x01
	.zero		1


	//----- nvinfo : EIATTR_MERCURY_ISA_VERSION
	.align		4
        /*0044*/ 	.byte	0x03, 0x5f
        /*0046*/ 	.short	0x0101


	//----- nvinfo : EIATTR_VRC_CTA_INIT_COUNT
	.align		4
        /*0048*/ 	.byte	0x02, 0x4a
	.zero		1
	.zero		1


	//----- nvinfo : EIATTR_EXIT_INSTR_OFFSETS
	.align		4
        /*004c*/ 	.byte	0x04, 0x1c
        /*004e*/ 	.short	(.L_21 - .L_20)


	//   ....[0]....
.L_20:
        /*0050*/ 	.word	0x00000210


	//   ....[1]....
        /*0054*/ 	.word	0x00000290


	//----- nvinfo : EIATTR_CBANK_PARAM_SIZE
	.align		4
.L_21:
        /*0058*/ 	.byte	0x03, 0x19
        /*005a*/ 	.short	0x0014


	//----- nvinfo : EIATTR_PARAM_CBANK
	.align		4
        /*005c*/ 	.byte	0x04, 0x0a
        /*005e*/ 	.short	(.L_23 - .L_22)
	.align		4
.L_22:
        /*0060*/ 	.word	index@(.nv.constant0._Z12reduceSharedPKfPfi)
        /*0064*/ 	.short	0x0380
        /*0066*/ 	.short	0x0014


	//----- nvinfo : EIATTR_SW_WAR
	.align		4
.L_23:
        /*0068*/ 	.byte	0x04, 0x36
        /*006a*/ 	.short	(.L_25 - .L_24)
.L_24:
        /*006c*/ 	.word	0x00000008
.L_25:


//--------------------- .nv.info._Z10reduceShflPKfPfi --------------------------
	.section	.nv.info._Z10reduceShflPKfPfi,"",@"SHT_CUDA_INFO"
	.sectionflags	@""
	.align	4


	//----- nvinfo : EIATTR_CUDA_API_VERSION
	.align		4
        /*0000*/ 	.byte	0x04, 0x37
        /*0002*/ 	.short	(.L_27 - .L_26)
.L_26:
        /*0004*/ 	.word	0x00000082


	//----- nvinfo : EIATTR_KPARAM_INFO
	.align		4
.L_27:
        /*0008*/ 	.byte	0x04, 0x17
        /*000a*/ 	.short	(.L_29 - .L_28)
.L_28:
        /*000c*/ 	.word	0x00000000
        /*0010*/ 	.short	0x0002
        /*0012*/ 	.short	0x0010
        /*0014*/ 	.byte	0x00, 0xf0, 0x11, 0x00


	//----- nvinfo : EIATTR_KPARAM_INFO
	.align		4
.L_29:
        /*0018*/ 	.byte	0x04, 0x17
        /*001a*/ 	.short	(.L_31 - .L_30)
.L_30:
        /*001c*/ 	.word	0x00000000
        /*0020*/ 	.short	0x0001
        /*0022*/ 	.short	0x0008
        /*0024*/ 	.byte	0x00, 0xf5, 0x21, 0x00


	//----- nvinfo : EIATTR_KPARAM_INFO
	.align		4
.L_31:
        /*0028*/ 	.byte	0x04, 0x17
        /*002a*/ 	.short	(.L_33 - .L_32)
.L_32:
        /*002c*/ 	.word	0x00000000
        /*0030*/ 	.short	0x0000
        /*0032*/ 	.short	0x0000
        /*0034*/ 	.byte	0x00, 0xf5, 0x21, 0x00


	//----- nvinfo : EIATTR_SPARSE_MMA_MASK
	.align		4
.L_33:
        /*0038*/ 	.byte	0x03, 0x50
        /*003a*/ 	.short	0x0000


	//----- nvinfo : EIATTR_MAXREG_COUNT
	.align		4
        /*003c*/ 	.byte	0x03, 0x1b
        /*003e*/ 	.short	0x00ff


	//----- nvinfo : EIATTR_MERCURY_ISA_VERSION
	.align		4
        /*0040*/ 	.byte	0x03, 0x5f
        /*0042*/ 	.short	0x0101


	//----- nvinfo : EIATTR_VRC_CTA_INIT_COUNT
	.align		4
        /*0044*/ 	.byte	0x02, 0x4a
	.zero		1
	.zero		1


	//----- nvinfo : EIATTR_EXIT_INSTR_OFFSETS
	.align		4
        /*0048*/ 	.byte	0x04, 0x1c
        /*004a*/ 	.short	(.L_35 - .L_34)


	//   ....[0]....
.L_34:
        /*004c*/ 	.word	0x00000030


	//   ....[1]....
        /*0050*/ 	.word	0x00000090


	//----- nvinfo : EIATTR_CBANK_PARAM_SIZE
	.align		4
.L_35:
        /*0054*/ 	.byte	0x03, 0x19
        /*0056*/ 	.short	0x0014


	//----- nvinfo : EIATTR_PARAM_CBANK
	.align		4
        /*0058*/ 	.byte	0x04, 0x0a
        /*005a*/ 	.short	(.L_37 - .L_36)
	.align		4
.L_36:
        /*005c*/ 	.word	index@(.nv.constant0._Z10reduceShflPKfPfi)
        /*0060*/ 	.short	0x0380
        /*0062*/ 	.short	0x0014


	//----- nvinfo : EIATTR_SW_WAR
	.align		4
.L_37:
        /*0064*/ 	.byte	0x04, 0x36
        /*0066*/ 	.short	(.L_39 - .L_38)
.L_38:
        /*0068*/ 	.word	0x00000008
.L_39:


//--------------------- .nv.callgraph             --------------------------
	.section	.nv.callgraph,"",@"SHT_CUDA_CALLGRAPH"
	.align	4
	.sectionentsize	8
	.align		4
        /*0000*/ 	.word	0x00000000
	.align		4
        /*0004*/ 	.word	0xffffffff
	.align		4
        /*0008*/ 	.word	0x00000000
	.align		4
        /*000c*/ 	.word	0xfffffffe
	.align		4
        /*0010*/ 	.word	0x00000000
	.align		4
        /*0014*/ 	.word	0xfffffffd
	.align		4
        /*0018*/ 	.word	0x00000000
	.align		4
        /*001c*/ 	.word	0xfffffffc


//--------------------- .text._Z12reduceSharedPKfPfi --------------------------
	.section	.text._Z12reduceSharedPKfPfi,"ax",@progbits
	.align	128
        .global         _Z12reduceSharedPKfPfi
        .type           _Z12reduceSharedPKfPfi,@function
        .size           _Z12reduceSharedPKfPfi,(.L_x_4 - _Z12reduceSharedPKfPfi)
        .other          _Z12reduceSharedPKfPfi,@"STO_CUDA_ENTRY STV_DEFAULT"
_Z12reduceSharedPKfPfi:
.text._Z12reduceSharedPKfPfi:
[----:B------:R-:W-:Y:S01]  /*0000*/  LDC R1, c[0x0][0x37c] ;  /* 0x0000df00ff017b82 */ /* 0x000fe20000000800 */
[----:B------:R-:W0:Y:S01]  /*0010*/  S2R R6, SR_TID.X ;  /* 0x0000000000067919 */ /* 0x000e220000002100 */
[----:B------:R-:W0:Y:S01]  /*0020*/  LDCU UR8, c[0x0][0x360] ;  /* 0x00006c00ff0877ac */ /* 0x000e220008000800 */
[----:B------:R-:W-:Y:S01]  /*0030*/  IMAD.MOV.U32 R4, RZ, RZ, RZ ;  /* 0x000000ffff047224 */ /* 0x000fe200078e00ff */
[----:B------:R-:W0:Y:S01]  /*0040*/  S2R R7, SR_CTAID.X ;  /* 0x0000000000077919 */ /* 0x000e220000002500 */
[----:B------:R-:W1:Y:S01]  /*0050*/  LDCU UR4, c[0x0][0x390] ;  /* 0x00007200ff0477ac */ /* 0x000e620008000800 */
[----:B------:R-:W2:Y:S01]  /*0060*/  LDCU.64 UR6, c[0x0][0x358] ;  /* 0x00006b00ff0677ac */ /* 0x000ea20008000a00 */
[----:B0-----:R-:W-:-:S05]  /*0070*/  IMAD R5, R7, UR8, R6 ;  /* 0x0000000807057c24 */ /* 0x001fca000f8e0206 */
[----:B-1----:R-:W-:-:S13]  /*0080*/  ISETP.GE.AND P0, PT, R5, UR4, PT ;  /* 0x0000000405007c0c */ /* 0x002fda000bf06270 */
[----:B------:R-:W0:Y:S02]  /*0090*/  @!P0 LDC.64 R2, c[0x0][0x380] ;  /* 0x0000e000ff028b82 */ /* 0x000e240000000a00 */
[----:B0-----:R-:W-:-:S05]  /*00a0*/  @!P0 IMAD.WIDE R2, R5, 0x4, R2 ;  /* 0x0000000405028825 */ /* 0x001fca00078e0202 */
[----:B--2---:R-:W2:Y:S01]  /*00b0*/  @!P0 LDG.E R4, desc[UR6][R2.64] ;  /* 0x0000000602048981 */ /* 0x004ea2000c1e1900 */
[----:B------:R-:W0:Y:S01]  /*00c0*/  S2UR UR5, SR_CgaCtaId ;  /* 0x00000000000579c3 */ /* 0x000e220000008800 */
[----:B------:R-:W-:Y:S01]  /*00d0*/  IMAD.U32 R0, RZ, RZ, UR8 ;  /* 0x00000008ff007e24 */ /* 0x000fe2000f8e00ff */
[----:B------:R-:W-:Y:S01]  /*00e0*/  UMOV UR4, 0x400 ;  /* 0x0000040000047882 */ /* 0x000fe20000000000 */
[----:B------:R-:W-:-:S03]  /*00f0*/  ISETP.NE.AND P0, PT, R6, RZ, PT ;  /* 0x000000ff0600720c */ /* 0x000fc60003f05270 */
[----:B------:R-:W-:Y:S01]  /*0100*/  ISETP.GE.U32.AND P1, PT, R0, 0x2, PT ;  /* 0x000000020000780c */ /* 0x000fe20003f26070 */
[----:B0-----:R-:W-:-:S06]  /*0110*/  ULEA UR4, UR5, UR4, 0x18 ;  /* 0x0000000405047291 */ /* 0x001fcc000f8ec0ff */
[----:B------:R-:W-:-:S05]  /*0120*/  LEA R5, R6, UR4, 0x2 ;  /* 0x0000000406057c11 */ /* 0x000fca000f8e10ff */
[----:B--2---:R0:W-:Y:S01]  /*0130*/  STS [R5], R4 ;  /* 0x0000000405007388 */ /* 0x0041e20000000800 */
[----:B------:R-:W-:Y:S06]  /*0140*/  BAR.SYNC.DEFER_BLOCKING 0x0 ;  /* 0x0000000000007b1d */ /* 0x000fec0000010000 */
[----:B------:R-:W-:Y:S05]  /*0150*/  @!P1 BRA `(.L_x_0) ;  /* 0x00000000002c9947 */ /* 0x000fea0003800000 */
.L_x_1:
[----:B------:R-:W-:-:S04]  /*0160*/  SHF.R.U32.HI R8, RZ, 0x1, R0 ;  /* 0x00000001ff087819 */ /* 0x000fc80000011600 */
[----:B------:R-:W-:-:S13]  /*0170*/  ISETP.GE.U32.AND P1, PT, R6, R8, PT ;  /* 0x000000080600720c */ /* 0x000fda0003f26070 */
[----:B------:R-:W-:Y:S01]  /*0180*/  @!P1 LEA R2, R8, R5, 0x2 ;  /* 0x0000000508029211 */ /* 0x000fe200078e10ff */
[----:B------:R-:W-:Y:S05]  /*0190*/  @!P1 LDS R3, [R5] ;  /* 0x0000000005039984 */ /* 0x000fea0000000800 */
[----:B------:R-:W0:Y:S02]  /*01a0*/  @!P1 LDS R2, [R2] ;  /* 0x0000000002029984 */ /* 0x000e240000000800 */
[----:B0-----:R-:W-:-:S05]  /*01b0*/  @!P1 FADD R4, R2, R3 ;  /* 0x0000000302049221 */ /* 0x001fca0000000000 */
[----:B------:R1:W-:Y:S01]  /*01c0*/  @!P1 STS [R5], R4 ;  /* 0x0000000405009388 */ /* 0x0003e20000000800 */
[----:B------:R-:W-:Y:S01]  /*01d0*/  BAR.SYNC.DEFER_BLOCKING 0x0 ;  /* 0x0000000000007b1d */ /* 0x000fe20000010000 */
[----:B------:R-:W-:Y:S01]  /*01e0*/  ISETP.GT.U32.AND P1, PT, R0, 0x3, PT ;  /* 0x000000030000780c */ /* 0x000fe20003f24070 */
[----:B------:R-:W-:-:S12]  /*01f0*/  IMAD.MOV.U32 R0, RZ, RZ, R8 ;  /* 0x000000ffff007224 */ /* 0x000fd800078e0008 */
[----:B-1----:R-:W-:Y:S05]  /*0200*/  @P1 BRA `(.L_x_1) ;  /* 0xfffffffc00d41947 */ /* 0x002fea000383ffff */
.L_x_0:
[----:B------:R-:W-:Y:S05]  /*0210*/  @P0 EXIT ;  /* 0x000000000000094d */ /* 0x000fea0003800000 */
[----:B------:R-:W1:Y:S01]  /*0220*/  S2UR UR5, SR_CgaCtaId ;  /* 0x00000000000579c3 */ /* 0x000e620000008800 */
[----:B------:R-:W-:-:S07]  /*0230*/  UMOV UR4, 0x400 ;  /* 0x0000040000047882 */ /* 0x000fce0000000000 */
[----:B------:R-:W2:Y:S01]  /*0240*/  LDC.64 R2, c[0x0][0x388] ;  /* 0x0000e200ff027b82 */ /* 0x000ea20000000a00 */
[----:B-1----:R-:W-:Y:S01]  /*0250*/  ULEA UR4, UR5, UR4, 0x18 ;  /* 0x0000000405047291 */ /* 0x002fe2000f8ec0ff */
[----:B--2---:R-:W-:-:S08]  /*0260*/  IMAD.WIDE.U32 R2, R7, 0x4, R2 ;  /* 0x0000000407027825 */ /* 0x004fd000078e0002 */
[----:B0-----:R-:W0:Y:S04]  /*0270*/  LDS R5, [UR4] ;  /* 0x00000004ff057984 */ /* 0x001e280008000800 */
[----:B0-----:R-:W-:Y:S01]  /*0280*/  STG.E desc[UR6][R2.64], R5 ;  /* 0x0000000502007986 */ /* 0x001fe2000c101906 */
[----:B------:R-:W-:Y:S05]  /*0290*/  EXIT ;  /* 0x000000000000794d */ /* 0x000fea0003800000 */
.L_x_2:
[----:B------:R-:W-:-:S00]  /*02a0*/  BRA `(.L_x_2) ;  /* 0xfffffffc00fc7947 */ /* 0x000fc0000383ffff */
[----:B------:R-:W-:-:S00]  /*02b0*/  NOP ;  /* 0x0000000000007918 */ /* 0x000fc00000000000 */
        /* <DEDUP_REMOVED lines=12> */
.L_x_4:


//--------------------- .text._Z10reduceShflPKfPfi --------------------------
	.section	.text._Z10reduceShflPKfPfi,"ax",@progbits
	.align	128
        .global         _Z10reduceShflPKfPfi
        .type           _Z10reduceShflPKfPfi,@function
        .size           _Z10reduceShflPKfPfi,(.L_x_5 - _Z10reduceShflPKfPfi)
        .other          _Z10reduceShflPKfPfi,@"STO_CUDA_ENTRY STV_DEFAULT"
_Z10reduceShflPKfPfi:
.text._Z10reduceShflPKfPfi:
[----:B------:R-:W-:Y:S01]  /*0000*/  LDC R1, c[0x0][0x37c] ;  /* 0x0000df00ff017b82 */ /* 0x000fe20000000800 */
[----:B------:R-:W0:Y:S02]  /*0010*/  S2R R0, SR_TID.X ;  /* 0x0000000000007919 */ /* 0x000e240000002100 */
[----:B0-----:R-:W-:-:S13]  /*0020*/  ISETP.NE.AND P0, PT, R0, RZ, PT ;  /* 0x000000ff0000720c */ /* 0x001fda0003f05270 */
[----:B------:R-:W-:Y:S05]  /*0030*/  @P0 EXIT ;  /* 0x000000000000094d */ /* 0x000fea0003800000 */
[----:B------:R-:W0:Y:S01]  /*0040*/  S2R R5, SR_CTAID.X ;  /* 0x0000000000057919 */ /* 0x000e220000002500 */
[----:B------:R-:W0:Y:S01]  /*0050*/  LDC.64 R2, c[0x0][0x388] ;  /* 0x0000e200ff027b82 */ /* 0x000e220000000a00 */
[----:B------:R-:W1:Y:S01]  /*0060*/  LDCU.64 UR4, c[0x0][0x358] ;  /* 0x00006b00ff0477ac */ /* 0x000e620008000a00 */
[----:B0-----:R-:W-:-:S05]  /*0070*/  IMAD.WIDE.U32 R2, R5, 0x4, R2 ;  /* 0x0000000405027825 */ /* 0x001fca00078e0002 */
[----:B-1----:R-:W-:Y:S01]  /*0080*/  STG.E desc[UR4][R2.64], RZ ;  /* 0x000000ff02007986 */ /* 0x002fe2000c101904 */
[----:B------:R-:W-:Y:S05]  /*0090*/  EXIT ;  /* 0x000000000000794d */ /* 0x000fea0003800000 */
.L_x_3:
        /* <DEDUP_REMOVED lines=14> */
.L_x_5:


//--------------------- .nv.shared._Z12reduceSharedPKfPfi --------------------------
	.section	.nv.shared._Z12reduceSharedPKfPfi,"aw",@nobits
	.sectionflags	@""
	.align	4
.nv.shared._Z12reduceSharedPKfPfi:
	.zero		2048


//--------------------- .nv.shared.reserved.0     --------------------------
	.section	.nv.shared.reserved.0,"aw",@nobits
	.weak		__nv_reservedSMEM_offset_0_alias
	.size		__nv_reservedSMEM_offset_0_alias, 0, 64
	.other		__nv_reservedSMEM_offset_0_alias,@"STO_CUDA_RESERVED_SHARED STV_DEFAULT"
__nv_reservedSMEM_offset_0_alias:
	.zero		0
	.zero		64


//--------------------- .nv.constant0._Z12reduceSharedPKfPfi --------------------------
	.section	.nv.constant0._Z12reduceSharedPKfPfi,"a",@progbits
	.sectionflags	@""
	.align	4
.nv.constant0._Z12reduceSharedPKfPfi:
	.zero		916


//--------------------- .nv.constant0._Z10reduceShflPKfPfi --------------------------
	.section	.nv.constant0._Z10reduceShflPKfPfi,"a",@progbits
	.sectionflags	@""
	.align	4
.nv.constant0._Z10reduceShflPKfPfi:
	.zero		916


//--------------------- SYMBOLS --------------------------

	.type		.nv.reservedSmem.offset0,@object
	.size		.nv.reservedSmem.offset0,0x4
	.type		.nv.reservedSmem.cap,@object
	.size		.nv.reservedSmem.cap,0x4
